//
// Generated by NVIDIA NVVM Compiler
//
// Compiler Build ID: CL-36424714
// Cuda compilation tools, release 13.0, V13.0.88
// Based on NVVM 20.0.0
//

.version 9.0
.target sm_100
.address_size 64

	// .globl	_Z4reluPKfPfmm

.visible .entry _Z4reluPKfPfmm(
	.param .u64 .ptr .align 1 _Z4reluPKfPfmm_param_0,
	.param .u64 .ptr .align 1 _Z4reluPKfPfmm_param_1,
	.param .u64 _Z4reluPKfPfmm_param_2,
	.param .u64 _Z4reluPKfPfmm_param_3
)
{
	.reg .pred 	%p<4>;
	.reg .b32 	%r<11>;
	.reg .b32 	%f<3>;
	.reg .b64 	%rd<12>;

	ld.param.u64 	%rd1, [_Z4reluPKfPfmm_param_0];
	ld.param.u64 	%rd2, [_Z4reluPKfPfmm_param_1];
	ld.param.u64 	%rd4, [_Z4reluPKfPfmm_param_2];
	ld.param.u64 	%rd3, [_Z4reluPKfPfmm_param_3];
	mov.u32 	%r3, %ctaid.y;
	mov.u32 	%r4, %ntid.y;
	mov.u32 	%r5, %tid.y;
	mad.lo.s32 	%r1, %r3, %r4, %r5;
	mov.u32 	%r6, %ctaid.x;
	mov.u32 	%r7, %ntid.x;
	mov.u32 	%r8, %tid.x;
	mad.lo.s32 	%r2, %r6, %r7, %r8;
	cvt.u64.u32 	%rd5, %r1;
	setp.le.u64 	%p1, %rd4, %rd5;
	cvt.s64.s32 	%rd6, %r2;
	setp.le.u64 	%p2, %rd3, %rd6;
	or.pred  	%p3, %p1, %p2;
	@%p3 bra 	$L__BB0_2;
	cvta.to.global.u64 	%rd7, %rd1;
	cvta.to.global.u64 	%rd8, %rd2;
	cvt.u32.u64 	%r9, %rd3;
	mad.lo.s32 	%r10, %r1, %r9, %r2;
	mul.wide.s32 	%rd9, %r10, 4;
	add.s64 	%rd10, %rd7, %rd9;
	ld.global.f32 	%f1, [%rd10];
	max.f32 	%f2, %f1, 0f00000000;
	add.s64 	%rd11, %rd8, %rd9;
	st.global.f32 	[%rd11], %f2;
$L__BB0_2:
	ret;

}


// ===== COMPILED SASS (sm_100) =====

	.target	sm_100

	.elftype	@"ET_EXEC"


//--------------------- .note.nv.tkinfo           --------------------------
	.section	.note.nv.tkinfo,"",@"SHT_NOTE"
	.sectionflags	@"SHF_NOTE_NV_TKINFO"
	.tkinfo
        /*0018*/ 	.word	0x00000002
        /*0030*/ 	.string	""
        /*0030*/ 	.string	"ptxas"
        /*0030*/ 	.string	"Cuda compilation tools, release 13.0, V13.0.88"
        /*0030*/ 	.string	"Build cuda_13.0.r13.0/compiler.36424714_0"
        /*0030*/ 	.string	"-arch sm_100 -m 64 "



//--------------------- .note.nv.cuinfo           --------------------------
	.section	.note.nv.cuinfo,"",@"SHT_NOTE"
	.sectionflags	@"SHF_NOTE_NV_CUINFO"
        /*0018*/ 	.short	0x0002
        /*001a*/ 	.short	0x0064
        /*001c*/ 	.short	0x0082
	.zero		2


//--------------------- .nv.info                  --------------------------
	.section	.nv.info,"",@"SHT_CUDA_INFO"
	.align	4


	//----- nvinfo : EIATTR_REGCOUNT
	.align		4
        /*0000*/ 	.byte	0x04, 0x2f
        /*0002*/ 	.short	(.L_1 - .L_0)
	.align		4
.L_0:
        /*0004*/ 	.word	index@(_Z4reluPKfPfmm)
        /*0008*/ 	.word	0x0000000a


	//----- nvinfo : EIATTR_FRAME_SIZE
	.align		4
.L_1:
        /*000c*/ 	.byte	0x04, 0x11
        /*000e*/ 	.short	(.L_3 - .L_2)
	.align		4
.L_2:
        /*0010*/ 	.word	index@(_Z4reluPKfPfmm)
        /*0014*/ 	.word	0x00000000


	//----- nvinfo : EIATTR_MIN_STACK_SIZE
	.align		4
.L_3:
        /*0018*/ 	.byte	0x04, 0x12
        /*001a*/ 	.short	(.L_5 - .L_4)
	.align		4
.L_4:
        /*001c*/ 	.word	index@(_Z4reluPKfPfmm)
        /*0020*/ 	.word	0x00000000
.L_5:


//--------------------- .nv.compat                --------------------------
	.section	.nv.compat,"",@"SHT_CUDA_COMPAT_INFO"
	.align	4
        /*0000*/ 	.byte	0x02, 0x09, 0x00, 0x00, 0x02, 0x02, 0x01, 0x00, 0x02, 0x05, 0x05, 0x00, 0x03, 0x07, 0x01, 0x01
        /*0010*/ 	.byte	0x02, 0x03, 0x00, 0x00, 0x02, 0x06, 0x01, 0x00, 0x04, 0x0b, 0x08, 0x00, 0x09, 0x00, 0x00, 0x00
        /*0020*/ 	.byte	0x00, 0x00, 0x00, 0x00


//--------------------- .nv.info._Z4reluPKfPfmm   --------------------------
	.section	.nv.info._Z4reluPKfPfmm,"",@"SHT_CUDA_INFO"
	.sectionflags	@""
	.align	4


	//----- nvinfo : EIATTR_CUDA_API_VERSION
	.align		4
        /*0000*/ 	.byte	0x04, 0x37
        /*0002*/ 	.short	(.L_7 - .L_6)
.L_6:
        /*0004*/ 	.word	0x00000082


	//----- nvinfo : EIATTR_KPARAM_INFO
	.align		4
.L_7:
        /*0008*/ 	.byte	0x04, 0x17
        /*000a*/ 	.short	(.L_9 - .L_8)
.L_8:
        /*000c*/ 	.word	0x00000000
        /*0010*/ 	.short	0x0003
        /*0012*/ 	.short	0x0018
        /*0014*/ 	.byte	0x00, 0xf0, 0x21, 0x00


	//----- nvinfo : EIATTR_KPARAM_INFO
	.align		4
.L_9:
        /*0018*/ 	.byte	0x04, 0x17
        /*001a*/ 	.short	(.L_11 - .L_10)
.L_10:
        /*001c*/ 	.word	0x00000000
        /*0020*/ 	.short	0x0002
        /*0022*/ 	.short	0x0010
        /*0024*/ 	.byte	0x00, 0xf0, 0x21, 0x00


	//----- nvinfo : EIATTR_KPARAM_INFO
	.align		4
.L_11:
        /*0028*/ 	.byte	0x04, 0x17
        /*002a*/ 	.short	(.L_13 - .L_12)
.L_12:
        /*002c*/ 	.word	0x00000000
        /*0030*/ 	.short	0x0001
        /*0032*/ 	.short	0x0008
        /*0034*/ 	.byte	0x00, 0xf5, 0x21, 0x00


	//----- nvinfo : EIATTR_KPARAM_INFO
	.align		4
.L_13:
        /*0038*/ 	.byte	0x04, 0x17
        /*003a*/ 	.short	(.L_15 - .L_14)
.L_14:
        /*003c*/ 	.word	0x00000000
        /*0040*/ 	.short	0x0000
        /*0042*/ 	.short	0x0000
        /*0044*/ 	.byte	0x00, 0xf5, 0x21, 0x00


	//----- nvinfo : EIATTR_SPARSE_MMA_MASK
	.align		4
.L_15:
        /*0048*/ 	.byte	0x03, 0x50
        /*004a*/ 	.short	0x0000


	//----- nvinfo : EIATTR_MAXREG_COUNT
	.align		4
        /*004c*/ 	.byte	0x03, 0x1b
        /*004e*/ 	.short	0x00ff


	//----- nvinfo : EIATTR_MERCURY_ISA_VERSION
	.align		4
        /*0050*/ 	.byte	0x03, 0x5f
        /*0052*/ 	.short	0x0101


	//----- nvinfo : EIATTR_VRC_CTA_INIT_COUNT
	.align		4
        /*0054*/ 	.byte	0x02, 0x4a
	.zero		1
	.zero		1


	//----- nvinfo : EIATTR_EXIT_INSTR_OFFSETS
	.align		4
        /*0058*/ 	.byte	0x04, 0x1c
        /*005a*/ 	.short	(.L_17 - .L_16)


	//   ....[0]....
.L_16:
        /*005c*/ 	.word	0x000000f0


	//   ....[1]....
        /*0060*/ 	.word	0x00000190


	//----- nvinfo : EIATTR_CBANK_PARAM_SIZE
	.align		4
.L_17:
        /*0064*/ 	.byte	0x03, 0x19
        /*0066*/ 	.short	0x0020


	//----- nvinfo : EIATTR_PARAM_CBANK
	.align		4
        /*0068*/ 	.byte	0x04, 0x0a
        /*006a*/ 	.short	(.L_19 - .L_18)
	.align		4
.L_18:
        /*006c*/ 	.word	index@(.nv.constant0._Z4reluPKfPfmm)
        /*0070*/ 	.short	0x0380
        /*0072*/ 	.short	0x0020


	//----- nvinfo : EIATTR_SW_WAR
	.align		4
.L_19:
        /*0074*/ 	.byte	0x04, 0x36
        /*0076*/ 	.short	(.L_21 - .L_20)
.L_20:
        /*0078*/ 	.word	0x00000008
.L_21:


//--------------------- .nv.callgraph             --------------------------
	.section	.nv.callgraph,"",@"SHT_CUDA_CALLGRAPH"
	.align	4
	.sectionentsize	8
	.align		4
        /*0000*/ 	.word	0x00000000
	.align		4
        /*0004*/ 	.word	0xffffffff
	.align		4
        /*0008*/ 	.word	0x00000000
	.align		4
        /*000c*/ 	.word	0xfffffffe
	.align		4
        /*0010*/ 	.word	0x00000000
	.align		4
        /*0014*/ 	.word	0xfffffffd
	.align		4
        /*0018*/ 	.word	0x00000000
	.align		4
        /*001c*/ 	.word	0xfffffffc


//--------------------- .text._Z4reluPKfPfmm      --------------------------
	.section	.text._Z4reluPKfPfmm,"ax",@progbits
	.align	128
        .global         _Z4reluPKfPfmm
        .type           _Z4reluPKfPfmm,@function
        .size           _Z4reluPKfPfmm,(.L_x_1 - _Z4reluPKfPfmm)
        .other          _Z4reluPKfPfmm,@"STO_CUDA_ENTRY STV_DEFAULT"
_Z4reluPKfPfmm:
.text._Z4reluPKfPfmm:
[----:B------:R-:W-:Y:S01]  /*0000*/  LDC R1, c[0x0][0x37c] ;  /* 0x0000df00ff017b82 */ /* 0x000fe20000000800 */
[----:B------:R-:W0:Y:S07]  /*0010*/  S2R R2, SR_TID.X ;  /* 0x0000000000027919 */ /* 0x000e2e0000002100 */
[----:B------:R-:W1:Y:S01]  /*0020*/  LDC R0, c[0x0][0x364] ;  /* 0x0000d900ff007b82 */ /* 0x000e620000000800 */
[----:B------:R-:W2:Y:S01]  /*0030*/  LDCU.128 UR8, c[0x0][0x390] ;  /* 0x00007200ff0877ac */ /* 0x000ea20008000c00 */
[----:B------:R-:W1:Y:S06]  /*0040*/  S2R R3, SR_TID.Y ;  /* 0x0000000000037919 */ /* 0x000e6c0000002200 */
[----:B------:R-:W0:Y:S08]  /*0050*/  S2UR UR5, SR_CTAID.X ;  /* 0x00000000000579c3 */ /* 0x000e300000002500 */
[----:B------:R-:W0:Y:S08]  /*0060*/  LDC R5, c[0x0][0x360] ;  /* 0x0000d800ff057b82 */ /* 0x000e300000000800 */
[----:B------:R-:W1:Y:S01]  /*0070*/  S2UR UR4, SR_CTAID.Y ;  /* 0x00000000000479c3 */ /* 0x000e620000002600 */
[----:B0-----:R-:W-:-:S05]  /*0080*/  IMAD R5, R5, UR5, R2 ;  /* 0x0000000505057c24 */ /* 0x001fca000f8e0202 */
[----:B--2---:R-:W-:Y:S02]  /*0090*/  ISETP.GE.U32.AND P1, PT, R5, UR10, PT ;  /* 0x0000000a05007c0c */ /* 0x004fe4000bf26070 */
[----:B------:R-:W-:Y:S01]  /*00a0*/  SHF.R.S32.HI R2, RZ, 0x1f, R5 ;  /* 0x0000001fff027819 */ /* 0x000fe20000011405 */
[----:B-1----:R-:W-:-:S03]  /*00b0*/  IMAD R0, R0, UR4, R3 ;  /* 0x0000000400007c24 */ /* 0x002fc6000f8e0203 */
[----:B------:R-:W-:Y:S02]  /*00c0*/  ISETP.GE.U32.AND.EX P1, PT, R2, UR11, PT, P1 ;  /* 0x0000000b02007c0c */ /* 0x000fe4000bf26110 */
[----:B------:R-:W-:-:S04]  /*00d0*/  ISETP.GE.U32.AND P0, PT, R0, UR8, PT ;  /* 0x0000000800007c0c */ /* 0x000fc8000bf06070 */
[----:B------:R-:W-:-:S13]  /*00e0*/  ISETP.GE.U32.OR.EX P0, PT, RZ, UR9, P1, P0 ;  /* 0x00000009ff007c0c */ /* 0x000fda0008f06500 */
[----:B------:R-:W-:Y:S05]  /*00f0*/  @P0 EXIT ;  /* 0x000000000000094d */ /* 0x000fea0003800000 */
[----:B------:R-:W0:Y:S01]  /*0100*/  LDC.64 R2, c[0x0][0x380] ;  /* 0x0000e000ff027b82 */ /* 0x000e220000000a00 */
[----:B------:R-:W1:Y:S01]  /*0110*/  LDCU.64 UR4, c[0x0][0x358] ;  /* 0x00006b00ff0477ac */ /* 0x000e620008000a00 */
[----:B------:R-:W-:-:S06]  /*0120*/  IMAD R7, R0, UR10, R5 ;  /* 0x0000000a00077c24 */ /* 0x000fcc000f8e0205 */
[----:B------:R-:W2:Y:S01]  /*0130*/  LDC.64 R4, c[0x0][0x388] ;  /* 0x0000e200ff047b82 */ /* 0x000ea20000000a00 */
[----:B0-----:R-:W-:-:S06]  /*0140*/  IMAD.WIDE R2, R7, 0x4, R2 ;  /* 0x0000000407027825 */ /* 0x001fcc00078e0202 */
[----:B-1----:R-:W3:Y:S01]  /*0150*/  LDG.E R2, desc[UR4][R2.64] ;  /* 0x0000000402027981 */ /* 0x002ee2000c1e1900 */
[----:B--2---:R-:W-:Y:S01]  /*0160*/  IMAD.WIDE R4, R7, 0x4, R4 ;  /* 0x0000000407047825 */ /* 0x004fe200078e0204 */
[----:B---3--:R-:W-:-:S05]  /*0170*/  FMNMX R7, RZ, R2, !PT ;  /* 0x00000002ff077209 */ /* 0x008fca0007800000 */
[----:B------:R-:W-:Y:S01]  /*0180*/  STG.E desc[UR4][R4.64], R7 ;  /* 0x0000000704007986 */ /* 0x000fe2000c101904 */
[----:B------:R-:W-:Y:S05]  /*0190*/  EXIT ;  /* 0x000000000000794d */ /* 0x000fea0003800000 */
.L_x_0:
[----:B------:R-:W-:-:S00]  /*01a0*/  BRA `(.L_x_0) ;  /* 0xfffffffc00fc7947 */ /* 0x000fc0000383ffff */
[----:B------:R-:W-:-:S00]  /*01b0*/  NOP ;  /* 0x0000000000007918 */ /* 0x000fc00000000000 */
        /* <DEDUP_REMOVED lines=12> */
.L_x_1:


//--------------------- .nv.shared.reserved.0     --------------------------
	.section	.nv.shared.reserved.0,"aw",@nobits
	.weak		__nv_reservedSMEM_offset_0_alias
	.size		__nv_reservedSMEM_offset_0_alias, 0, 64
	.other		__nv_reservedSMEM_offset_0_alias,@"STO_CUDA_RESERVED_SHARED STV_DEFAULT"
__nv_reservedSMEM_offset_0_alias:
	.zero		0
	.zero		64


//--------------------- .nv.constant0._Z4reluPKfPfmm --------------------------
	.section	.nv.constant0._Z4reluPKfPfmm,"a",@progbits
	.sectionflags	@""
	.align	4
.nv.constant0._Z4reluPKfPfmm:
	.zero		928


//--------------------- SYMBOLS --------------------------

	.type		.nv.reservedSmem.offset0,@object
	.size		.nv.reservedSmem.offset0,0x4
